	.headerflags	@"EF_CUDA_TEXMODE_UNIFIED EF_CUDA_64BIT_ADDRESS EF_CUDA_SM86 EF_CUDA_VIRTUAL_SM(EF_CUDA_SM86)"
	.elftype	@"ET_EXEC"


//--------------------- .nv.info                  --------------------------
	.section	.nv.info,"",@"SHT_CUDA_INFO"
	.align	4


	//----- nvinfo : EIATTR_REGCOUNT
	.align		4
        /*0000*/ 	.byte	0x04, 0x2f
        /*0002*/ 	.short	(.L_1 - .L_0)
	.align		4
.L_0:
        /*0004*/ 	.word	index@(swiglu_fwd_kernel)
        /*0008*/ 	.word	0x00000033


	//----- nvinfo : EIATTR_MAX_STACK_SIZE
	.align		4
.L_1:
        /*000c*/ 	.byte	0x04, 0x23
        /*000e*/ 	.short	(.L_3 - .L_2)
	.align		4
.L_2:
        /*0010*/ 	.word	index@(swiglu_fwd_kernel)
        /*0014*/ 	.word	0x00000000


	//----- nvinfo : EIATTR_MIN_STACK_SIZE
	.align		4
.L_3:
        /*0018*/ 	.byte	0x04, 0x12
        /*001a*/ 	.short	(.L_5 - .L_4)
	.align		4
.L_4:
        /*001c*/ 	.word	index@(swiglu_fwd_kernel)
        /*0020*/ 	.word	0x00000000


	//----- nvinfo : EIATTR_FRAME_SIZE
	.align		4
.L_5:
        /*0024*/ 	.byte	0x04, 0x11
        /*0026*/ 	.short	(.L_7 - .L_6)
	.align		4
.L_6:
        /*0028*/ 	.word	index@(swiglu_fwd_kernel)
        /*002c*/ 	.word	0x00000000
.L_7:


//--------------------- .nv.info.swiglu_fwd_kernel --------------------------
	.section	.nv.info.swiglu_fwd_kernel,"",@"SHT_CUDA_INFO"
	.align	4


	//----- nvinfo : EIATTR_CUDA_API_VERSION
	.align		4
        /*0000*/ 	.byte	0x04, 0x37
        /*0002*/ 	.short	(.L_9 - .L_8)
.L_8:
        /*0004*/ 	.word	0x0000007b


	//----- nvinfo : EIATTR_SW2861232_WAR
	.align		4
.L_9:
        /*0008*/ 	.byte	0x01, 0x35
	.zero		2


	//----- nvinfo : EIATTR_PARAM_CBANK
	.align		4
        /*000c*/ 	.byte	0x04, 0x0a
        /*000e*/ 	.short	(.L_11 - .L_10)
	.align		4
.L_10:
        /*0010*/ 	.word	index@(.nv.constant0.swiglu_fwd_kernel)
        /*0014*/ 	.short	0x0160
        /*0016*/ 	.short	0x001c


	//----- nvinfo : EIATTR_CBANK_PARAM_SIZE
	.align		4
.L_11:
        /*0018*/ 	.byte	0x03, 0x19
        /*001a*/ 	.short	0x001c


	//----- nvinfo : EIATTR_KPARAM_INFO
	.align		4
        /*001c*/ 	.byte	0x04, 0x17
        /*001e*/ 	.short	(.L_13 - .L_12)
.L_12:
        /*0020*/ 	.word	0x00000000
        /*0024*/ 	.short	0x0003
        /*0026*/ 	.short	0x0018
        /*0028*/ 	.byte	0x00, 0xf0, 0x11, 0x00


	//----- nvinfo : EIATTR_KPARAM_INFO
	.align		4
.L_13:
        /*002c*/ 	.byte	0x04, 0x17
        /*002e*/ 	.short	(.L_15 - .L_14)
.L_14:
        /*0030*/ 	.word	0x00000000
        /*0034*/ 	.short	0x0002
        /*0036*/ 	.short	0x0010
        /*0038*/ 	.byte	0x00, 0xf0, 0x21, 0x00


	//----- nvinfo : EIATTR_KPARAM_INFO
	.align		4
.L_15:
        /*003c*/ 	.byte	0x04, 0x17
        /*003e*/ 	.short	(.L_17 - .L_16)
.L_16:
        /*0040*/ 	.word	0x00000000
        /*0044*/ 	.short	0x0001
        /*0046*/ 	.short	0x0008
        /*0048*/ 	.byte	0x00, 0xf0, 0x21, 0x00


	//----- nvinfo : EIATTR_KPARAM_INFO
	.align		4
.L_17:
        /*004c*/ 	.byte	0x04, 0x17
        /*004e*/ 	.short	(.L_19 - .L_18)
.L_18:
        /*0050*/ 	.word	0x00000000
        /*0054*/ 	.short	0x0000
        /*0056*/ 	.short	0x0000
        /*0058*/ 	.byte	0x00, 0xf0, 0x21, 0x00


	//----- nvinfo : EIATTR_MAXREG_COUNT
	.align		4
.L_19:
        /*005c*/ 	.byte	0x03, 0x1b
        /*005e*/ 	.short	0x0080


	//----- nvinfo : EIATTR_EXIT_INSTR_OFFSETS
	.align		4
        /*0060*/ 	.byte	0x04, 0x1c
        /*0062*/ 	.short	(.L_21 - .L_20)


	//   ....[0]....
.L_20:
        /*0064*/ 	.word	0x00001c70


	//   ....[1]....
        /*0068*/ 	.word	0x00001ca0


	//----- nvinfo : EIATTR_MAX_THREADS
	.align		4
.L_21:
        /*006c*/ 	.byte	0x04, 0x05
        /*006e*/ 	.short	(.L_23 - .L_22)
.L_22:
        /*0070*/ 	.word	0x00000200
        /*0074*/ 	.word	0x00000001
        /*0078*/ 	.word	0x00000001
.L_23:


//--------------------- .nv.rel.action            --------------------------
	.section	.nv.rel.action,"",@"SHT_CUDA_RELOCINFO"
	.align	8
	.sectionentsize	8
        /*0000*/ 	.byte	0x73, 0x00, 0x00, 0x00, 0x00, 0x00, 0x00, 0x00, 0x00, 0x00, 0x00, 0x11, 0x25, 0x00, 0x05, 0x36


//--------------------- .nv.constant0.swiglu_fwd_kernel --------------------------
	.section	.nv.constant0.swiglu_fwd_kernel,"a",@progbits
	.align	4
.nv.constant0.swiglu_fwd_kernel:
	.zero		380


//--------------------- .text.swiglu_fwd_kernel   --------------------------
	.section	.text.swiglu_fwd_kernel,"ax",@progbits
	.sectioninfo	@"SHI_REGISTERS=51"
	.align	128
        .global         swiglu_fwd_kernel
        .type           swiglu_fwd_kernel,@function
        .size           swiglu_fwd_kernel,(.L_x_1 - swiglu_fwd_kernel)
        .other          swiglu_fwd_kernel,@"STO_CUDA_ENTRY STV_DEFAULT"
swiglu_fwd_kernel:
.text.swiglu_fwd_kernel:
[----:B------:R-:W-:-:S02]  /*0000*/  IMAD.MOV.U32 R1, RZ, RZ, c[0x0][0x28] ;  /* 0x00000a00ff017624 */ /* 0x000fc400078e00ff */
[----:B------:R-:W0:Y:S01]  /*0010*/  S2R R0, SR_TID.X ;  /* 0x0000000000007919 */ /* 0x000e220000002100 */
[----:B------:R-:W-:Y:S01]  /*0020*/  IMAD.MOV.U32 R2, RZ, RZ, 0x2 ;  /* 0x00000002ff027424 */ /* 0x000fe200078e00ff */
[----:B------:R-:W-:Y:S02]  /*0030*/  ULDC.64 UR4, c[0x0][0x118] ;  /* 0x0000460000047ab9 */ /* 0x000fe40000000a00 */
[----:B------:R-:W1:Y:S01]  /*0040*/  S2R R23, SR_CTAID.X ;  /* 0x0000000000177919 */ /* 0x000e620000002500 */
[----:B0-----:R-:W-:-:S05]  /*0050*/  IMAD.SHL.U32 R0, R0, 0x8, RZ ;  /* 0x0000000800007824 */ /* 0x001fca00078e00ff */
[----:B------:R-:W-:-:S05]  /*0060*/  LOP3.LUT R0, R0, 0xff8, RZ, 0xc0, !PT ;  /* 0x00000ff800007812 */ /* 0x000fca00078ec0ff */
[--C-:B-1----:R-:W-:Y:S01]  /*0070*/  IMAD R23, R23, 0x2000, R0.reuse ;  /* 0x0000200017177824 */ /* 0x102fe200078e0200 */
[----:B------:R-:W-:-:S03]  /*0080*/  PRMT R0, RZ, 0x7610, R0 ;  /* 0x00007610ff007816 */ /* 0x000fc60000000000 */
[C---:B------:R-:W-:Y:S01]  /*0090*/  IMAD.WIDE R4, R23.reuse, R2, c[0x0][0x160] ;  /* 0x0000580017047625 */ /* 0x040fe200078e0202 */
[C---:B------:R-:W-:Y:S02]  /*00a0*/  ISETP.GE.AND P6, PT, R23.reuse, c[0x0][0x178], PT ;  /* 0x00005e0017007a0c */ /* 0x040fe40003fc6270 */
[----:B------:R-:W-:-:S04]  /*00b0*/  IADD3 R42, R23, 0x1, RZ ;  /* 0x00000001172a7810 */ /* 0x000fc80007ffe0ff */
[----:B------:R-:W-:Y:S02]  /*00c0*/  ISETP.GE.AND P5, PT, R42, c[0x0][0x178], PT ;  /* 0x00005e002a007a0c */ /* 0x000fe40003fa6270 */
[----:B------:R-:W-:-:S05]  /*00d0*/  PRMT R6, RZ, 0x7610, R6 ;  /* 0x00007610ff067816 */ /* 0x000fca0000000006 */
[----:B------:R-:W2:Y:S06]  /*00e0*/  @!P6 LDG.E.U16 R0, [R4.64] ;  /* 0x000000040400e981 */ /* 0x000eac000c1e1500 */
[----:B------:R-:W3:Y:S01]  /*00f0*/  @!P5 LDG.E.U16 R6, [R4.64+0x2] ;  /* 0x000002040406d981 */ /* 0x000ee2000c1e1500 */
[----:B------:R-:W-:Y:S01]  /*0100*/  PRMT R15, RZ, 0x7610, R15 ;  /* 0x00007610ff0f7816 */ /* 0x000fe2000000000f */
[----:B------:R-:W-:Y:S01]  /*0110*/  IMAD.WIDE R2, R23, R2, c[0x0][0x168] ;  /* 0x00005a0017027625 */ /* 0x000fe200078e0202 */
[----:B------:R-:W-:-:S04]  /*0120*/  PRMT R14, RZ, 0x7610, R14 ;  /* 0x00007610ff0e7816 */ /* 0x000fc8000000000e */
[----:B------:R-:W4:Y:S04]  /*0130*/  @!P6 LDG.E.U16 R15, [R2.64] ;  /* 0x00000004020fe981 */ /* 0x000f28000c1e1500 */
[----:B------:R-:W5:Y:S01]  /*0140*/  @!P5 LDG.E.U16 R14, [R2.64+0x2] ;  /* 0x00000204020ed981 */ /* 0x000f62000c1e1500 */
[----:B------:R-:W-:Y:S02]  /*0150*/  IADD3 R26, R23, 0x2, RZ ;  /* 0x00000002171a7810 */ /* 0x000fe40007ffe0ff */
[----:B------:R-:W-:Y:S02]  /*0160*/  PRMT R30, RZ, 0x7610, R30 ;  /* 0x00007610ff1e7816 */ /* 0x000fe4000000001e */
[----:B------:R-:W-:-:S13]  /*0170*/  ISETP.GE.AND P3, PT, R26, c[0x0][0x178], PT ;  /* 0x00005e001a007a0c */ /* 0x000fda0003f66270 */
[----:B------:R-:W4:Y:S01]  /*0180*/  @!P3 LDG.E.U16 R30, [R4.64+0x4] ;  /* 0x00000404041eb981 */ /* 0x000f22000c1e1500 */
[----:B------:R-:W-:-:S04]  /*0190*/  IADD3 R38, R23, 0x3, RZ ;  /* 0x0000000317267810 */ /* 0x000fc80007ffe0ff */
[----:B------:R-:W-:Y:S02]  /*01a0*/  ISETP.GE.AND P2, PT, R38, c[0x0][0x178], PT ;  /* 0x00005e0026007a0c */ /* 0x000fe40003f46270 */
[----:B------:R-:W-:-:S11]  /*01b0*/  PRMT R33, RZ, 0x7610, R33 ;  /* 0x00007610ff217816 */ /* 0x000fd60000000021 */
[----:B------:R0:W4:Y:S01]  /*01c0*/  @!P2 LDG.E.U16 R33, [R4.64+0x6] ;  /* 0x000006040421a981 */ /* 0x000122000c1e1500 */
[----:B------:R-:W-:Y:S02]  /*01d0*/  IADD3 R25, R23, 0x4, RZ ;  /* 0x0000000417197810 */ /* 0x000fe40007ffe0ff */
[----:B------:R-:W-:Y:S02]  /*01e0*/  PRMT R35, RZ, 0x7610, R35 ;  /* 0x00007610ff237816 */ /* 0x000fe40000000023 */
[----:B------:R-:W-:-:S04]  /*01f0*/  PRMT R34, RZ, 0x7610, R34 ;  /* 0x00007610ff227816 */ /* 0x000fc80000000022 */
[----:B------:R1:W4:Y:S04]  /*0200*/  @!P3 LDG.E.U16 R35, [R2.64+0x4] ;  /* 0x000004040223b981 */ /* 0x000328000c1e1500 */
[----:B------:R1:W4:Y:S01]  /*0210*/  @!P2 LDG.E.U16 R34, [R2.64+0x6] ;  /* 0x000006040222a981 */ /* 0x000322000c1e1500 */
[----:B------:R-:W-:Y:S02]  /*0220*/  PRMT R29, RZ, 0x7610, R29 ;  /* 0x00007610ff1d7816 */ /* 0x000fe4000000001d */
[----:B------:R-:W-:Y:S02]  /*0230*/  PRMT R24, RZ, 0x7610, R24 ;  /* 0x00007610ff187816 */ /* 0x000fe40000000018 */
[----:B------:R-:W-:Y:S02]  /*0240*/  IADD3 R41, R23, 0x7, RZ ;  /* 0x0000000717297810 */ /* 0x000fe40007ffe0ff */
[----:B------:R-:W-:-:S02]  /*0250*/  PRMT R20, RZ, 0x7610, R20 ;  /* 0x00007610ff147816 */ /* 0x000fc40000000014 */
[C---:B------:R-:W-:Y:S02]  /*0260*/  IADD3 R40, R23.reuse, 0x1000, RZ ;  /* 0x0000100017287810 */ /* 0x040fe40007ffe0ff */
[----:B------:R-:W-:Y:S02]  /*0270*/  PRMT R13, RZ, 0x7610, R13 ;  /* 0x00007610ff0d7816 */ /* 0x000fe4000000000d */
[C---:B------:R-:W-:Y:S02]  /*0280*/  IADD3 R39, R23.reuse, 0x1001, RZ ;  /* 0x0000100117277810 */ /* 0x040fe40007ffe0ff */
[----:B------:R-:W-:Y:S02]  /*0290*/  PRMT R12, RZ, 0x7610, R12 ;  /* 0x00007610ff0c7816 */ /* 0x000fe4000000000c */
[----:B------:R-:W-:Y:S02]  /*02a0*/  IADD3 R31, R23, 0x1002, RZ ;  /* 0x00001002171f7810 */ /* 0x000fe40007ffe0ff */
[----:B------:R-:W-:-:S02]  /*02b0*/  PRMT R11, RZ, 0x7610, R11 ;  /* 0x00007610ff0b7816 */ /* 0x000fc4000000000b */
[----:B------:R-:W-:Y:S02]  /*02c0*/  IADD3 R32, R23, 0x1003, RZ ;  /* 0x0000100317207810 */ /* 0x000fe40007ffe0ff */
[----:B--2---:R-:W-:-:S05]  /*02d0*/  SEL R0, R0, RZ, !P6 ;  /* 0x000000ff00007207 */ /* 0x004fca0007000000 */
[----:B------:R-:W-:Y:S01]  /*02e0*/  HADD2.F32 R27, -RZ, R0.H0_H0 ;  /* 0x20000000ff1b7230 */ /* 0x000fe20000004100 */
[----:B---3--:R-:W-:-:S04]  /*02f0*/  SEL R6, R6, RZ, !P5 ;  /* 0x000000ff06067207 */ /* 0x008fc80006800000 */
[----:B------:R-:W-:Y:S01]  /*0300*/  FADD R0, RZ, -R27 ;  /* 0x8000001bff007221 */ /* 0x000fe20000000000 */
[----:B------:R-:W-:-:S03]  /*0310*/  HADD2.F32 R28, -RZ, R6.H0_H0 ;  /* 0x20000006ff1c7230 */ /* 0x000fc60000004100 */
[----:B------:R-:W-:Y:S02]  /*0320*/  FMUL R6, R0, 1.4426950216293334961 ;  /* 0x3fb8aa3b00067820 */ /* 0x000fe40000400000 */
[----:B------:R-:W-:-:S04]  /*0330*/  FADD R0, RZ, -R28 ;  /* 0x8000001cff007221 */ /* 0x000fc80000000000 */
[----:B------:R-:W-:-:S05]  /*0340*/  FMUL R7, R0, 1.4426950216293334961 ;  /* 0x3fb8aa3b00077820 */ /* 0x000fca0000400000 */
[----:B------:R-:W-:Y:S02]  /*0350*/  FSETP.GEU.AND P1, PT, R7, -126, PT ;  /* 0xc2fc00000700780b */ /* 0x000fe40003f2e000 */
[----:B------:R-:W-:-:S11]  /*0360*/  FSETP.GEU.AND P0, PT, R6, -126, PT ;  /* 0xc2fc00000600780b */ /* 0x000fd60003f0e000 */
[----:B------:R-:W-:-:S04]  /*0370*/  @!P1 FMUL R7, R7, 0.5 ;  /* 0x3f00000007079820 */ /* 0x000fc80000400000 */
[----:B------:R-:W2:Y:S01]  /*0380*/  MUFU.EX2 R8, R7 ;  /* 0x0000000700087308 */ /* 0x000ea20000000800 */
[----:B------:R-:W-:-:S07]  /*0390*/  @!P0 FMUL R6, R6, 0.5 ;  /* 0x3f00000006068820 */ /* 0x000fce0000400000 */
[----:B------:R-:W3:Y:S01]  /*03a0*/  MUFU.EX2 R0, R6 ;  /* 0x0000000600007308 */ /* 0x000ee20000000800 */
[----:B--2---:R-:W-:-:S04]  /*03b0*/  @!P1 FMUL R8, R8, R8 ;  /* 0x0000000808089220 */ /* 0x004fc80000400000 */
[----:B------:R-:W-:-:S05]  /*03c0*/  FADD R8, R8, 1 ;  /* 0x3f80000008087421 */ /* 0x000fca0000000000 */
[----:B------:R-:W-:Y:S01]  /*03d0*/  FSETP.GT.AND P1, PT, R8, 8.50705917302346158658e+37, PT ;  /* 0x7e8000000800780b */ /* 0x000fe20003f24000 */
[----:B---3--:R-:W-:-:S04]  /*03e0*/  @!P0 FMUL R0, R0, R0 ;  /* 0x0000000000008220 */ /* 0x008fc80000400000 */
[----:B------:R-:W-:Y:S01]  /*03f0*/  FADD R9, R0, 1 ;  /* 0x3f80000000097421 */ /* 0x000fe20000000000 */
[----:B------:R-:W-:-:S05]  /*0400*/  IMAD.MOV.U32 R0, RZ, RZ, 0x3e800000 ;  /* 0x3e800000ff007424 */ /* 0x000fca00078e00ff */
[----:B------:R-:W-:Y:S02]  /*0410*/  FSEL R7, R0, 1, P1 ;  /* 0x3f80000000077808 */ /* 0x000fe40000800000 */
[----:B------:R-:W-:Y:S01]  /*0420*/  @P1 FMUL R8, R8, 0.25 ;  /* 0x3e80000008081820 */ /* 0x000fe20000400000 */
[----:B------:R-:W-:Y:S02]  /*0430*/  ISETP.GE.AND P1, PT, R25, c[0x0][0x178], PT ;  /* 0x00005e0019007a0c */ /* 0x000fe40003f26270 */
[----:B------:R-:W-:-:S11]  /*0440*/  FSETP.GT.AND P0, PT, R9, 8.50705917302346158658e+37, PT ;  /* 0x7e8000000900780b */ /* 0x000fd60003f04000 */
[----:B------:R0:W2:Y:S01]  /*0450*/  @!P1 LDG.E.U16 R29, [R4.64+0x8] ;  /* 0x00000804041d9981 */ /* 0x0000a2000c1e1500 */
[----:B------:R-:W-:Y:S01]  /*0460*/  IADD3 R6, R23, 0x5, RZ ;  /* 0x0000000517067810 */ /* 0x000fe20007ffe0ff */
[----:B------:R-:W-:Y:S01]  /*0470*/  @P0 FMUL R9, R9, 0.25 ;  /* 0x3e80000009090820 */ /* 0x000fe20000400000 */
[----:B------:R-:W-:Y:S02]  /*0480*/  FSEL R10, R0, 1, P0 ;  /* 0x3f800000000a7808 */ /* 0x000fe40000000000 */
[----:B------:R-:W-:-:S13]  /*0490*/  ISETP.GE.AND P0, PT, R6, c[0x0][0x178], PT ;  /* 0x00005e0006007a0c */ /* 0x000fda0003f06270 */
[----:B------:R0:W3:Y:S01]  /*04a0*/  @!P0 LDG.E.U16 R24, [R4.64+0xa] ;  /* 0x00000a0404188981 */ /* 0x0000e2000c1e1500 */
[----:B------:R-:W-:-:S13]  /*04b0*/  ISETP.GE.AND P1, PT, R41, c[0x0][0x178], PT ;  /* 0x00005e0029007a0c */ /* 0x000fda0003f26270 */
[----:B------:R0:W3:Y:S01]  /*04c0*/  @!P1 LDG.E.U16 R20, [R4.64+0xe] ;  /* 0x00000e0404149981 */ /* 0x0000e2000c1e1500 */
[----:B------:R-:W-:-:S13]  /*04d0*/  ISETP.GE.AND P1, PT, R40, c[0x0][0x178], PT ;  /* 0x00005e0028007a0c */ /* 0x000fda0003f26270 */
[----:B------:R0:W3:Y:S01]  /*04e0*/  @!P1 LDG.E.U16 R13, [R4.64+0x2000] ;  /* 0x00200004040d9981 */ /* 0x0000e2000c1e1500 */
[----:B------:R-:W-:Y:S01]  /*04f0*/  ISETP.GE.AND P1, PT, R39, c[0x0][0x178], PT ;  /* 0x00005e0027007a0c */ /* 0x000fe20003f26270 */
[----:B------:R-:W0:-:S12]  /*0500*/  MUFU.RCP R9, R9 ;  /* 0x0000000900097308 */ /* 0x000e180000001000 */
[----:B------:R0:W3:Y:S01]  /*0510*/  @!P1 LDG.E.U16 R12, [R4.64+0x2002] ;  /* 0x00200204040c9981 */ /* 0x0000e2000c1e1500 */
[----:B------:R-:W-:Y:S01]  /*0520*/  ISETP.GE.AND P1, PT, R31, c[0x0][0x178], PT ;  /* 0x00005e001f007a0c */ /* 0x000fe20003f26270 */
[----:B------:R-:W1:Y:S03]  /*0530*/  MUFU.RCP R8, R8 ;  /* 0x0000000800087308 */ /* 0x000e660000001000 */
[----:B------:R-:W-:Y:S02]  /*0540*/  P2R R48, PR, RZ, 0x2 ;  /* 0x00000002ff307803 */ /* 0x000fe40000000000 */
[----:B------:R-:W-:-:S07]  /*0550*/  ISETP.GE.AND P2, PT, R32, c[0x0][0x178], PT ;  /* 0x00005e0020007a0c */ /* 0x000fce0003f46270 */
[----:B------:R1:W3:Y:S01]  /*0560*/  @!P1 LDG.E.U16 R11, [R4.64+0x2004] ;  /* 0x00200404040b9981 */ /* 0x0002e2000c1e1500 */
[----:B------:R-:W-:Y:S01]  /*0570*/  ISETP.GE.AND P1, PT, R25, c[0x0][0x178], PT ;  /* 0x00005e0019007a0c */ /* 0x000fe20003f26270 */
[----:B0-----:R-:W-:Y:S01]  /*0580*/  FMUL R10, R9, R10 ;  /* 0x0000000a090a7220 */ /* 0x001fe20000400000 */
[----:B------:R-:W-:Y:S02]  /*0590*/  IADD3 R16, R23, 0x1004, RZ ;  /* 0x0000100417107810 */ /* 0x000fe40007ffe0ff */
[----:B------:R-:W-:Y:S01]  /*05a0*/  PRMT R37, RZ, 0x7610, R37 ;  /* 0x00007610ff257816 */ /* 0x000fe20000000025 */
[----:B------:R-:W-:Y:S01]  /*05b0*/  FMUL R27, R27, R10 ;  /* 0x0000000a1b1b7220 */ /* 0x000fe20000400000 */
[----:B------:R-:W-:Y:S02]  /*05c0*/  ISETP.GE.AND P3, PT, R16, c[0x0][0x178], PT ;  /* 0x00005e0010007a0c */ /* 0x000fe40003f66270 */
[----:B----4-:R-:W-:Y:S02]  /*05d0*/  SEL R15, R15, RZ, !P6 ;  /* 0x000000ff0f0f7207 */ /* 0x010fe40007000000 */
[----:B------:R-:W-:-:S02]  /*05e0*/  IADD3 R21, R23, 0x6, RZ ;  /* 0x0000000617157810 */ /* 0x000fc40007ffe0ff */
[----:B-----5:R-:W-:Y:S02]  /*05f0*/  SEL R16, R14, RZ, !P5 ;  /* 0x000000ff0e107207 */ /* 0x020fe40006800000 */
[----:B------:R-:W-:Y:S01]  /*0600*/  PRMT R36, RZ, 0x7610, R36 ;  /* 0x00007610ff247816 */ /* 0x000fe20000000024 */
[----:B-1----:R-:W-:Y:S01]  /*0610*/  FMUL R7, R8, R7 ;  /* 0x0000000708077220 */ /* 0x002fe20000400000 */
[----:B------:R-:W-:Y:S01]  /*0620*/  PRMT R10, RZ, 0x7610, R10 ;  /* 0x00007610ff0a7816 */ /* 0x000fe2000000000a */
[----:B------:R0:W4:Y:S01]  /*0630*/  @!P1 LDG.E.U16 R37, [R2.64+0x8] ;  /* 0x0000080402259981 */ /* 0x000122000c1e1500 */
[----:B------:R-:W-:Y:S01]  /*0640*/  ISETP.GE.AND P4, PT, R21, c[0x0][0x178], PT ;  /* 0x00005e0015007a0c */ /* 0x000fe20003f86270 */
[----:B------:R-:W-:Y:S01]  /*0650*/  HADD2.F32 R14, -RZ, R15.H0_H0 ;  /* 0x2000000fff0e7230 */ /* 0x000fe20000004100 */
[----:B------:R-:W-:Y:S01]  /*0660*/  ISETP.GE.AND P1, PT, R40, c[0x0][0x178], PT ;  /* 0x00005e0028007a0c */ /* 0x000fe20003f26270 */
[----:B------:R-:W-:Y:S01]  /*0670*/  HADD2.F32 R15, -RZ, R16.H0_H0 ;  /* 0x20000010ff0f7230 */ /* 0x000fe20000004100 */
[----:B------:R-:W-:Y:S01]  /*0680*/  FMUL R28, R28, R7 ;  /* 0x000000071c1c7220 */ /* 0x000fe20000400000 */
[----:B------:R0:W5:Y:S01]  /*0690*/  @!P0 LDG.E.U16 R36, [R2.64+0xa] ;  /* 0x00000a0402248981 */ /* 0x000162000c1e1500 */
[----:B------:R-:W-:-:S02]  /*06a0*/  P2R R44, PR, RZ, 0x4 ;  /* 0x00000004ff2c7803 */ /* 0x000fc40000000000 */
[----:B------:R-:W-:Y:S01]  /*06b0*/  P2R R45, PR, RZ, 0x1 ;  /* 0x00000001ff2d7803 */ /* 0x000fe20000000000 */
[----:B------:R1:W4:Y:S01]  /*06c0*/  @!P2 LDG.E.U16 R10, [R4.64+0x2006] ;  /* 0x00200604040aa981 */ /* 0x000322000c1e1500 */
[----:B------:R-:W-:Y:S01]  /*06d0*/  ISETP.GE.AND P2, PT, R41, c[0x0][0x178], PT ;  /* 0x00005e0029007a0c */ /* 0x000fe20003f46270 */
[----:B------:R-:W-:Y:S01]  /*06e0*/  FMUL R47, R15, R28 ;  /* 0x0000001c0f2f7220 */ /* 0x000fe20000400000 */
[----:B------:R-:W-:Y:S02]  /*06f0*/  PRMT R9, RZ, 0x7610, R9 ;  /* 0x00007610ff097816 */ /* 0x000fe40000000009 */
[----:B------:R-:W-:Y:S02]  /*0700*/  ISETP.GE.AND P0, PT, R39, c[0x0][0x178], PT ;  /* 0x00005e0027007a0c */ /* 0x000fe40003f06270 */
[----:B------:R-:W-:Y:S02]  /*0710*/  PRMT R22, RZ, 0x7610, R22 ;  /* 0x00007610ff167816 */ /* 0x000fe40000000016 */
[----:B------:R-:W-:Y:S01]  /*0720*/  PRMT R28, RZ, 0x7610, R28 ;  /* 0x00007610ff1c7816 */ /* 0x000fe2000000001c */
[----:B------:R1:W4:Y:S01]  /*0730*/  @!P3 LDG.E.U16 R9, [R4.64+0x2008] ;  /* 0x002008040409b981 */ /* 0x000322000c1e1500 */
[C---:B------:R-:W-:Y:S01]  /*0740*/  IADD3 R17, R23.reuse, 0x1005, RZ ;  /* 0x0000100517117810 */ /* 0x040fe20007ffe0ff */
[----:B------:R-:W-:Y:S01]  /*0750*/  FMUL R46, R14, R27 ;  /* 0x0000001b0e2e7220 */ /* 0x000fe20000400000 */
[C---:B------:R-:W-:Y:S01]  /*0760*/  IADD3 R18, R23.reuse, 0x1006, RZ ;  /* 0x0000100617127810 */ /* 0x040fe20007ffe0ff */
[----:B------:R1:W4:Y:S01]  /*0770*/  @!P4 LDG.E.U16 R22, [R4.64+0xc] ;  /* 0x00000c040416c981 */ /* 0x000322000c1e1500 */
[----:B------:R-:W-:-:S02]  /*0780*/  IADD3 R19, R23, 0x1007, RZ ;  /* 0x0000100717137810 */ /* 0x000fc40007ffe0ff */
[----:B------:R-:W-:Y:S01]  /*0790*/  P2R R43, PR, RZ, 0x8 ;  /* 0x00000008ff2b7803 */ /* 0x000fe20000000000 */
[----:B------:R0:W4:Y:S01]  /*07a0*/  @!P1 LDG.E.U16 R28, [R2.64+0x2000] ;  /* 0x00200004021c9981 */ /* 0x000122000c1e1500 */
[----:B------:R-:W-:Y:S02]  /*07b0*/  PRMT R31, RZ, 0x7610, R31 ;  /* 0x00007610ff1f7816 */ /* 0x000fe4000000001f */
[----:B------:R-:W-:Y:S02]  /*07c0*/  PRMT R27, RZ, 0x7610, R27 ;  /* 0x00007610ff1b7816 */ /* 0x000fe4000000001b */
[----:B------:R-:W-:Y:S02]  /*07d0*/  ISETP.GE.AND P3, PT, R21, c[0x0][0x178], PT ;  /* 0x00005e0015007a0c */ /* 0x000fe40003f66270 */
[----:B------:R-:W-:Y:S01]  /*07e0*/  ISETP.GE.AND P4, PT, R17, c[0x0][0x178], PT ;  /* 0x00005e0011007a0c */ /* 0x000fe20003f86270 */
[----:B------:R0:W4:Y:S01]  /*07f0*/  @!P2 LDG.E.U16 R31, [R2.64+0xe] ;  /* 0x00000e04021fa981 */ /* 0x000122000c1e1500 */
[----:B------:R-:W-:-:S02]  /*0800*/  ISETP.GE.AND P5, PT, R18, c[0x0][0x178], PT ;  /* 0x00005e0012007a0c */ /* 0x000fc40003fa6270 */
[----:B------:R-:W-:Y:S01]  /*0810*/  ISETP.GE.AND P6, PT, R19, c[0x0][0x178], PT ;  /* 0x00005e0013007a0c */ /* 0x000fe20003fc6270 */
[----:B------:R0:W4:Y:S01]  /*0820*/  @!P0 LDG.E.U16 R27, [R2.64+0x2002] ;  /* 0x00200204021b8981 */ /* 0x000122000c1e1500 */
[----:B------:R-:W-:Y:S02]  /*0830*/  ISETP.NE.AND P1, PT, R48, RZ, PT ;  /* 0x000000ff3000720c */ /* 0x000fe40003f25270 */
[----:B------:R-:W-:Y:S02]  /*0840*/  ISETP.NE.AND P2, PT, R44, RZ, PT ;  /* 0x000000ff2c00720c */ /* 0x000fe40003f45270 */
[----:B------:R-:W-:Y:S02]  /*0850*/  PRMT R32, RZ, 0x7610, R32 ;  /* 0x00007610ff207816 */ /* 0x000fe40000000020 */
[----:B------:R-:W-:Y:S02]  /*0860*/  ISETP.GE.AND P0, PT, R26, c[0x0][0x178], PT ;  /* 0x00005e001a007a0c */ /* 0x000fe40003f06270 */
[----:B------:R-:W-:-:S02]  /*0870*/  PRMT R8, RZ, 0x7610, R8 ;  /* 0x00007610ff087816 */ /* 0x000fc40000000008 */
[----:B------:R-:W-:Y:S01]  /*0880*/  PRMT R6, RZ, 0x7610, R6 ;  /* 0x00007610ff067816 */ /* 0x000fe20000000006 */
[----:B------:R0:W4:Y:S01]  /*0890*/  @!P3 LDG.E.U16 R32, [R2.64+0xc] ;  /* 0x00000c040220b981 */ /* 0x000122000c1e1500 */
[----:B------:R-:W-:Y:S02]  /*08a0*/  PRMT R7, RZ, 0x7610, R7 ;  /* 0x00007610ff077816 */ /* 0x000fe40000000007 */
[----:B------:R-:W-:Y:S01]  /*08b0*/  PRMT R19, RZ, 0x7610, R19 ;  /* 0x00007610ff137816 */ /* 0x000fe20000000013 */
[----:B------:R1:W4:Y:S01]  /*08c0*/  @!P4 LDG.E.U16 R8, [R4.64+0x200a] ;  /* 0x00200a040408c981 */ /* 0x000322000c1e1500 */
[----:B------:R-:W-:Y:S02]  /*08d0*/  SEL R30, R30, RZ, !P0 ;  /* 0x000000ff1e1e7207 */ /* 0x000fe40004000000 */
[----:B------:R-:W-:Y:S01]  /*08e0*/  PRMT R18, RZ, 0x7610, R18 ;  /* 0x00007610ff127816 */ /* 0x000fe20000000012 */
[----:B------:R1:W4:Y:S01]  /*08f0*/  @!P5 LDG.E.U16 R6, [R4.64+0x200c] ;  /* 0x00200c040406d981 */ /* 0x000322000c1e1500 */
[----:B------:R-:W-:-:S02]  /*0900*/  ISETP.NE.AND P3, PT, R43, RZ, PT ;  /* 0x000000ff2b00720c */ /* 0x000fc40003f65270 */
[----:B------:R-:W-:Y:S01]  /*0910*/  P2R R43, PR, RZ, 0x2 ;  /* 0x00000002ff2b7803 */ /* 0x000fe20000000000 */
[----:B------:R1:W4:Y:S01]  /*0920*/  @!P6 LDG.E.U16 R7, [R4.64+0x200e] ;  /* 0x00200e040407e981 */ /* 0x000322000c1e1500 */
[----:B------:R-:W-:Y:S01]  /*0930*/  F2FP.PACK_AB R46, R47, R46 ;  /* 0x0000002e2f2e723e */ /* 0x000fe200000000ff */
[----:B------:R-:W-:Y:S02]  /*0940*/  HADD2.F32 R47, -RZ, R30.H0_H0 ;  /* 0x2000001eff2f7230 */ /* 0x000fe40000004100 */
[----:B------:R0:W5:Y:S01]  /*0950*/  @!P1 LDG.E.U16 R19, [R2.64+0x2004] ;  /* 0x0020040402139981 */ /* 0x000162000c1e1500 */
[----:B------:R-:W-:Y:S02]  /*0960*/  ISETP.GE.AND P1, PT, R42, c[0x0][0x178], PT ;  /* 0x00005e002a007a0c */ /* 0x000fe40003f26270 */
[----:B------:R-:W-:Y:S01]  /*0970*/  P2R R44, PR, RZ, 0x4 ;  /* 0x00000004ff2c7803 */ /* 0x000fe20000000000 */
[----:B------:R0:W5:Y:S01]  /*0980*/  @!P2 LDG.E.U16 R18, [R2.64+0x2006] ;  /* 0x002006040212a981 */ /* 0x000162000c1e1500 */
[----:B-1----:R-:W-:Y:S01]  /*0990*/  IMAD.MOV.U32 R4, RZ, RZ, 0x2 ;  /* 0x00000002ff047424 */ /* 0x002fe200078e00ff */
[----:B------:R-:W-:-:S03]  /*09a0*/  ISETP.GE.AND P2, PT, R23, c[0x0][0x178], PT ;  /* 0x00005e0017007a0c */ /* 0x000fc60003f46270 */
[----:B------:R-:W-:Y:S01]  /*09b0*/  IMAD.WIDE R4, R23, R4, c[0x0][0x170] ;  /* 0x00005c0017047625 */ /* 0x000fe200078e0204 */
[----:B------:R-:W-:Y:S01]  /*09c0*/  FADD R23, RZ, -R47 ;  /* 0x8000002fff177221 */ /* 0x000fe20000000000 */
[----:B------:R-:W-:Y:S02]  /*09d0*/  PRMT R16, RZ, 0x7610, R16 ;  /* 0x00007610ff107816 */ /* 0x000fe40000000010 */
[----:B------:R-:W-:Y:S02]  /*09e0*/  PRMT R17, RZ, 0x7610, R17 ;  /* 0x00007610ff117816 */ /* 0x000fe40000000011 */
[----:B------:R-:W-:Y:S02]  /*09f0*/  PRMT R15, RZ, 0x7610, R15 ;  /* 0x00007610ff0f7816 */ /* 0x000fe4000000000f */
[----:B------:R-:W-:Y:S01]  /*0a00*/  PRMT R14, RZ, 0x7610, R14 ;  /* 0x00007610ff0e7816 */ /* 0x000fe2000000000e */
[----:B------:R-:W-:Y:S01]  /*0a10*/  FMUL R23, R23, 1.4426950216293334961 ;  /* 0x3fb8aa3b17177820 */ /* 0x000fe20000400000 */
[----:B------:R-:W-:Y:S01]  /*0a20*/  PRMT R26, R46, 0x7632, R26 ;  /* 0x000076322e1a7816 */ /* 0x000fe2000000001a */
[----:B------:R0:W5:Y:S04]  /*0a30*/  @!P3 LDG.E.U16 R16, [R2.64+0x2008] ;  /* 0x002008040210b981 */ /* 0x000168000c1e1500 */
[----:B------:R0:W5:Y:S04]  /*0a40*/  @!P4 LDG.E.U16 R17, [R2.64+0x200a] ;  /* 0x00200a040211c981 */ /* 0x000168000c1e1500 */
[----:B------:R0:W5:Y:S04]  /*0a50*/  @!P5 LDG.E.U16 R15, [R2.64+0x200c] ;  /* 0x00200c04020fd981 */ /* 0x000168000c1e1500 */
[----:B------:R0:W5:Y:S04]  /*0a60*/  @!P6 LDG.E.U16 R14, [R2.64+0x200e] ;  /* 0x00200e04020ee981 */ /* 0x000168000c1e1500 */
[----:B------:R1:W-:Y:S01]  /*0a70*/  @!P1 STG.E.U16 [R4.64+0x2], R26 ;  /* 0x0000021a04009986 */ /* 0x0003e2000c101504 */
[----:B------:R-:W-:-:S03]  /*0a80*/  FSETP.GEU.AND P1, PT, R23, -126, PT ;  /* 0xc2fc00001700780b */ /* 0x000fc60003f2e000 */
[----:B------:R-:W-:Y:S01]  /*0a90*/  @!P2 STG.E.U16 [R4.64], R46 ;  /* 0x0000002e0400a986 */ /* 0x000fe2000c101504 */
[----:B------:R-:W-:-:S04]  /*0aa0*/  ISETP.GE.AND P2, PT, R38, c[0x0][0x178], PT ;  /* 0x00005e0026007a0c */ /* 0x000fc80003f46270 */
[----:B------:R-:W-:-:S05]  /*0ab0*/  SEL R33, R33, RZ, !P2 ;  /* 0x000000ff21217207 */ /* 0x000fca0005000000 */
[----:B------:R-:W-:Y:S01]  /*0ac0*/  @!P1 FMUL R23, R23, 0.5 ;  /* 0x3f00000017179820 */ /* 0x000fe20000400000 */
[----:B------:R-:W-:-:S03]  /*0ad0*/  HADD2.F32 R38, -RZ, R33.H0_H0 ;  /* 0x20000021ff267230 */ /* 0x000fc60000004100 */
[----:B0-----:R-:W0:Y:S02]  /*0ae0*/  MUFU.EX2 R3, R23 ;  /* 0x0000001700037308 */ /* 0x001e240000000800 */
[----:B------:R-:W-:-:S04]  /*0af0*/  FADD R2, RZ, -R38 ;  /* 0x80000026ff027221 */ /* 0x000fc80000000000 */
[----:B------:R-:W-:Y:S01]  /*0b00*/  FMUL R2, R2, 1.4426950216293334961 ;  /* 0x3fb8aa3b02027820 */ /* 0x000fe20000400000 */
[----:B0-----:R-:W-:-:S04]  /*0b10*/  @!P1 FMUL R3, R3, R3 ;  /* 0x0000000303039220 */ /* 0x001fc80000400000 */
[----:B------:R-:W-:-:S13]  /*0b20*/  FSETP.GEU.AND P1, PT, R2, -126, PT ;  /* 0xc2fc00000200780b */ /* 0x000fda0003f2e000 */
[----:B------:R-:W-:-:S04]  /*0b30*/  @!P1 FMUL R2, R2, 0.5 ;  /* 0x3f00000002029820 */ /* 0x000fc80000400000 */
[----:B-1----:R-:W0:Y:S01]  /*0b40*/  MUFU.EX2 R26, R2 ;  /* 0x00000002001a7308 */ /* 0x002e220000000800 */
[----:B------:R-:W-:Y:S01]  /*0b50*/  FADD R3, R3, 1 ;  /* 0x3f80000003037421 */ /* 0x000fe20000000000 */
[----:B0-----:R-:W-:-:S04]  /*0b60*/  @!P1 FMUL R26, R26, R26 ;  /* 0x0000001a1a1a9220 */ /* 0x001fc80000400000 */
[----:B------:R-:W-:Y:S01]  /*0b70*/  FSETP.GT.AND P1, PT, R3, 8.50705917302346158658e+37, PT ;  /* 0x7e8000000300780b */ /* 0x000fe20003f24000 */
[----:B------:R-:W-:-:S03]  /*0b80*/  FADD R26, R26, 1 ;  /* 0x3f8000001a1a7421 */ /* 0x000fc60000000000 */
[----:B------:R-:W-:-:S09]  /*0b90*/  FSEL R30, R0, 1, P1 ;  /* 0x3f800000001e7808 */ /* 0x000fd20000800000 */
[----:B------:R-:W-:Y:S01]  /*0ba0*/  @P1 FMUL R3, R3, 0.25 ;  /* 0x3e80000003031820 */ /* 0x000fe20000400000 */
[----:B------:R-:W-:-:S05]  /*0bb0*/  FSETP.GT.AND P1, PT, R26, 8.50705917302346158658e+37, PT ;  /* 0x7e8000001a00780b */ /* 0x000fca0003f24000 */
[----:B------:R-:W0:Y:S08]  /*0bc0*/  MUFU.RCP R3, R3 ;  /* 0x0000000300037308 */ /* 0x000e300000001000 */
[----:B------:R-:W-:-:S06]  /*0bd0*/  @P1 FMUL R26, R26, 0.25 ;  /* 0x3e8000001a1a1820 */ /* 0x000fcc0000400000 */
[----:B------:R-:W1:Y:S01]  /*0be0*/  MUFU.RCP R26, R26 ;  /* 0x0000001a001a7308 */ /* 0x000e620000001000 */
[----:B------:R-:W-:Y:S01]  /*0bf0*/  FSEL R23, R0, 1, P1 ;  /* 0x3f80000000177808 */ /* 0x000fe20000800000 */
[----:B0-----:R-:W-:Y:S01]  /*0c00*/  FMUL R30, R3, R30 ;  /* 0x0000001e031e7220 */ /* 0x001fe20000400000 */
[----:B------:R-:W-:Y:S02]  /*0c10*/  SEL R2, R35, RZ, !P0 ;  /* 0x000000ff23027207 */ /* 0x000fe40004000000 */
[----:B------:R-:W-:Y:S01]  /*0c20*/  SEL R34, R34, RZ, !P2 ;  /* 0x000000ff22227207 */ /* 0x000fe20005000000 */
[----:B------:R-:W-:Y:S02]  /*0c30*/  FMUL R33, R47, R30 ;  /* 0x0000001e2f217220 */ /* 0x000fe40000400000 */
[----:B------:R-:W-:Y:S02]  /*0c40*/  HADD2.F32 R2, -RZ, R2.H0_H0 ;  /* 0x20000002ff027230 */ /* 0x000fe40000004100 */
[----:B------:R-:W-:Y:S01]  /*0c50*/  HADD2.F32 R3, -RZ, R34.H0_H0 ;  /* 0x20000022ff037230 */ /* 0x000fe20000004100 */
[----:B------:R-:W-:Y:S01]  /*0c60*/  ISETP.GE.AND P1, PT, R25, c[0x0][0x178], PT ;  /* 0x00005e0019007a0c */ /* 0x000fe20003f26270 */
[----:B-1----:R-:W-:-:S04]  /*0c70*/  FMUL R23, R26, R23 ;  /* 0x000000171a177220 */ /* 0x002fc80000400000 */
[----:B------:R-:W-:Y:S01]  /*0c80*/  FMUL R30, R38, R23 ;  /* 0x00000017261e7220 */ /* 0x000fe20000400000 */
[----:B------:R-:W-:Y:S01]  /*0c90*/  FMUL R2, R2, R33 ;  /* 0x0000002102027220 */ /* 0x000fe20000400000 */
[----:B--2---:R-:W-:Y:S02]  /*0ca0*/  SEL R29, R29, RZ, !P1 ;  /* 0x000000ff1d1d7207 */ /* 0x004fe40004800000 */
[----:B------:R-:W-:-:S03]  /*0cb0*/  FMUL R3, R3, R30 ;  /* 0x0000001e03037220 */ /* 0x000fc60000400000 */
[----:B------:R-:W-:Y:S02]  /*0cc0*/  HADD2.F32 R29, -RZ, R29.H0_H0 ;  /* 0x2000001dff1d7230 */ /* 0x000fe40000004100 */
[----:B------:R-:W-:-:S04]  /*0cd0*/  F2FP.PACK_AB R2, R3, R2 ;  /* 0x000000020302723e */ /* 0x000fc800000000ff */
[----:B------:R-:W-:Y:S01]  /*0ce0*/  PRMT R25, R2, 0x7632, R25 ;  /* 0x0000763202197816 */ /* 0x000fe20000000019 */
[----:B------:R0:W-:Y:S04]  /*0cf0*/  @!P0 STG.E.U16 [R4.64+0x4], R2 ;  /* 0x0000040204008986 */ /* 0x0001e8000c101504 */
[----:B------:R1:W-:Y:S01]  /*0d00*/  @!P2 STG.E.U16 [R4.64+0x6], R25 ;  /* 0x000006190400a986 */ /* 0x0003e2000c101504 */
[----:B0-----:R-:W-:-:S04]  /*0d10*/  FADD R2, RZ, -R29 ;  /* 0x8000001dff027221 */ /* 0x001fc80000000000 */
[----:B------:R-:W-:-:S05]  /*0d20*/  FMUL R3, R2, 1.4426950216293334961 ;  /* 0x3fb8aa3b02037820 */ /* 0x000fca0000400000 */
[----:B------:R-:W-:Y:S02]  /*0d30*/  FSETP.GEU.AND P2, PT, R3, -126, PT ;  /* 0xc2fc00000300780b */ /* 0x000fe40003f4e000 */
[----:B------:R-:W-:-:S04]  /*0d40*/  ISETP.NE.AND P0, PT, R45, RZ, PT ;  /* 0x000000ff2d00720c */ /* 0x000fc80003f05270 */
[----:B---3--:R-:W-:-:S07]  /*0d50*/  SEL R24, R24, RZ, !P0 ;  /* 0x000000ff18187207 */ /* 0x008fce0004000000 */
[----:B------:R-:W-:Y:S01]  /*0d60*/  @!P2 FMUL R3, R3, 0.5 ;  /* 0x3f0000000303a820 */ /* 0x000fe20000400000 */
[----:B------:R-:W-:-:S03]  /*0d70*/  HADD2.F32 R30, -RZ, R24.H0_H0 ;  /* 0x20000018ff1e7230 */ /* 0x000fc60000004100 */
[----:B------:R-:W0:Y:S02]  /*0d80*/  MUFU.EX2 R23, R3 ;  /* 0x0000000300177308 */ /* 0x000e240000000800 */
[----:B------:R-:W-:-:S04]  /*0d90*/  FADD R2, RZ, -R30 ;  /* 0x8000001eff027221 */ /* 0x000fc80000000000 */
[----:B------:R-:W-:Y:S01]  /*0da0*/  FMUL R2, R2, 1.4426950216293334961 ;  /* 0x3fb8aa3b02027820 */ /* 0x000fe20000400000 */
[----:B0-----:R-:W-:-:S04]  /*0db0*/  @!P2 FMUL R23, R23, R23 ;  /* 0x000000171717a220 */ /* 0x001fc80000400000 */
[----:B------:R-:W-:-:S13]  /*0dc0*/  FSETP.GEU.AND P2, PT, R2, -126, PT ;  /* 0xc2fc00000200780b */ /* 0x000fda0003f4e000 */
[----:B------:R-:W-:-:S04]  /*0dd0*/  @!P2 FMUL R2, R2, 0.5 ;  /* 0x3f0000000202a820 */ /* 0x000fc80000400000 */
[----:B------:R-:W0:Y:S01]  /*0de0*/  MUFU.EX2 R24, R2 ;  /* 0x0000000200187308 */ /* 0x000e220000000800 */
        /* <DEDUP_REMOVED lines=12> */
[----:B----4-:R-:W-:Y:S02]  /*0eb0*/  SEL R2, R37, RZ, !P1 ;  /* 0x000000ff25027207 */ /* 0x010fe40004800000 */
[----:B-----5:R-:W-:Y:S01]  /*0ec0*/  SEL R36, R36, RZ, !P0 ;  /* 0x000000ff24247207 */ /* 0x020fe20004000000 */
[----:B------:R-:W-:Y:S02]  /*0ed0*/  FMUL R29, R29, R26 ;  /* 0x0000001a1d1d7220 */ /* 0x000fe40000400000 */
[----:B------:R-:W-:Y:S01]  /*0ee0*/  HADD2.F32 R2, -RZ, R2.H0_H0 ;  /* 0x20000002ff027230 */ /* 0x000fe20000004100 */
[----:B------:R-:W-:Y:S01]  /*0ef0*/  ISETP.GE.AND P2, PT, R21, c[0x0][0x178], PT ;  /* 0x00005e0015007a0c */ /* 0x000fe20003f46270 */
[----:B-1----:R-:W-:Y:S01]  /*0f00*/  FMUL R25, R24, R3 ;  /* 0x0000000318197220 */ /* 0x002fe20000400000 */
[----:B------:R-:W-:-:S03]  /*0f10*/  HADD2.F32 R3, -RZ, R36.H0_H0 ;  /* 0x20000024ff037230 */ /* 0x000fc60000004100 */
[----:B------:R-:W-:Y:S01]  /*0f20*/  FMUL R26, R30, R25 ;  /* 0x000000191e1a7220 */ /* 0x000fe20000400000 */
[----:B------:R-:W-:Y:S01]  /*0f30*/  FMUL R2, R2, R29 ;  /* 0x0000001d02027220 */ /* 0x000fe20000400000 */
[----:B------:R-:W-:Y:S02]  /*0f40*/  SEL R22, R22, RZ, !P2 ;  /* 0x000000ff16167207 */ /* 0x000fe40005000000 */
        /* <DEDUP_REMOVED lines=9> */
[----:B------:R-:W-:-:S04]  /*0fe0*/  ISETP.GE.AND P1, PT, R41, c[0x0][0x178], PT ;  /* 0x00005e0029007a0c */ /* 0x000fc80003f26270 */
[----:B------:R-:W-:-:S07]  /*0ff0*/  SEL R20, R20, RZ, !P1 ;  /* 0x000000ff14147207 */ /* 0x000fce0004800000 */
        /* <DEDUP_REMOVED lines=19> */
[----:B------:R-:W-:Y:S02]  /*1130*/  FSEL R3, R0, 1, P0 ;  /* 0x3f80000000037808 */ /* 0x000fe40000000000 */
[----:B------:R-:W-:Y:S01]  /*1140*/  ISETP.GE.AND P0, PT, R41, c[0x0][0x178], PT ;  /* 0x00005e0029007a0c */ /* 0x000fe20003f06270 */
[----:B0-----:R-:W-:Y:S01]  /*1150*/  FMUL R22, R21, R22 ;  /* 0x0000001615167220 */ /* 0x001fe20000400000 */
[----:B------:R-:W-:Y:S02]  /*1160*/  SEL R2, R32, RZ, !P2 ;  /* 0x000000ff20027207 */ /* 0x000fe40005000000 */
[----:B------:R-:W-:Y:S01]  /*1170*/  SEL R31, R31, RZ, !P0 ;  /* 0x000000ff1f1f7207 */ /* 0x000fe20004000000 */
        /* <DEDUP_REMOVED lines=32> */
[----:B-1----:R-:W-:-:S09]  /*1380*/  FSEL R20, R0, 1, P0 ;  /* 0x3f80000000147808 */ /* 0x002fd20000000000 */
        /* <DEDUP_REMOVED lines=10> */
[----:B------:R-:W-:-:S04]  /*1430*/  FMUL R23, R23, R20 ;  /* 0x0000001417177220 */ /* 0x000fc80000400000 */
[----:B------:R-:W-:Y:S01]  /*1440*/  HADD2.F32 R2, -RZ, R2.H0_H0 ;  /* 0x20000002ff027230 */ /* 0x000fe20000004100 */
[----:B-1----:R-:W-:Y:S01]  /*1450*/  FMUL R21, R12, R3 ;  /* 0x000000030c157220 */ /* 0x002fe20000400000 */
[----:B------:R-:W-:-:S03]  /*1460*/  HADD2.F32 R3, -RZ, R27.H0_H0 ;  /* 0x2000001bff037230 */ /* 0x000fc60000004100 */
[----:B------:R-:W-:Y:S01]  /*1470*/  FMUL R20, R22, R21 ;  /* 0x0000001516147220 */ /* 0x000fe20000400000 */
[----:B------:R-:W-:Y:S01]  /*1480*/  FMUL R2, R2, R23 ;  /* 0x0000001702027220 */ /* 0x000fe20000400000 */
[----:B------:R-:W-:Y:S02]  /*1490*/  ISETP.NE.AND P1, PT, R43, RZ, PT ;  /* 0x000000ff2b00720c */ /* 0x000fe40003f25270 */
[----:B------:R-:W-:-:S05]  /*14a0*/  FMUL R3, R3, R20 ;  /* 0x0000001403037220 */ /* 0x000fca0000400000 */
[----:B------:R-:W-:Y:S02]  /*14b0*/  F2FP.PACK_AB R2, R3, R2 ;  /* 0x000000020302723e */ /* 0x000fe400000000ff */
[----:B------:R-:W-:-:S05]  /*14c0*/  SEL R3, R11, RZ, !P1 ;  /* 0x000000ff0b037207 */ /* 0x000fca0004800000 */
[----:B------:R-:W-:-:S05]  /*14d0*/  HADD2.F32 R3, -RZ, R3.H0_H0 ;  /* 0x20000003ff037230 */ /* 0x000fca0000004100 */
[----:B------:R-:W-:-:S04]  /*14e0*/  FADD R11, RZ, -R3 ;  /* 0x80000003ff0b7221 */ /* 0x000fc80000000000 */
[----:B------:R-:W-:Y:S01]  /*14f0*/  FMUL R12, R11, 1.4426950216293334961 ;  /* 0x3fb8aa3b0b0c7820 */ /* 0x000fe20000400000 */
[----:B------:R0:W-:Y:S04]  /*1500*/  @!P0 STG.E.U16 [R4.64+0x2000], R2 ;  /* 0x0020000204008986 */ /* 0x0001e8000c101504 */
[----:B------:R-:W-:Y:S02]  /*1510*/  FSETP.GEU.AND P0, PT, R12, -126, PT ;  /* 0xc2fc00000c00780b */ /* 0x000fe40003f0e000 */
[----:B------:R-:W-:-:S04]  /*1520*/  ISETP.NE.AND P2, PT, R44, RZ, PT ;  /* 0x000000ff2c00720c */ /* 0x000fc80003f45270 */
[----:B------:R-:W-:-:S07]  /*1530*/  SEL R10, R10, RZ, !P2 ;  /* 0x000000ff0a0a7207 */ /* 0x000fce0005000000 */
[----:B------:R-:W-:Y:S01]  /*1540*/  @!P0 FMUL R12, R12, 0.5 ;  /* 0x3f0000000c0c8820 */ /* 0x000fe20000400000 */
[----:B------:R-:W-:-:S03]  /*1550*/  HADD2.F32 R10, -RZ, R10.H0_H0 ;  /* 0x2000000aff0a7230 */ /* 0x000fc60000004100 */
[----:B------:R-:W1:Y:S02]  /*1560*/  MUFU.EX2 R13, R12 ;  /* 0x0000000c000d7308 */ /* 0x000e640000000800 */
[----:B------:R-:W-:-:S04]  /*1570*/  FADD R11, RZ, -R10 ;  /* 0x8000000aff0b7221 */ /* 0x000fc80000000000 */
[----:B------:R-:W-:Y:S01]  /*1580*/  FMUL R11, R11, 1.4426950216293334961 ;  /* 0x3fb8aa3b0b0b7820 */ /* 0x000fe20000400000 */
[----:B-1----:R-:W-:-:S04]  /*1590*/  @!P0 FMUL R13, R13, R13 ;  /* 0x0000000d0d0d8220 */ /* 0x002fc80000400000 */
[----:B------:R-:W-:Y:S02]  /*15a0*/  FSETP.GEU.AND P0, PT, R11, -126, PT ;  /* 0xc2fc00000b00780b */ /* 0x000fe40003f0e000 */
[----:B------:R-:W-:-:S11]  /*15b0*/  SEL R9, R9, RZ, !P3 ;  /* 0x000000ff09097207 */ /* 0x000fd60005800000 */
        /* <DEDUP_REMOVED lines=30> */
[----:B------:R-:W-:-:S13]  /*17a0*/  FSETP.GEU.AND P0, PT, R6, -126, PT ;  /* 0xc2fc00000600780b */ /* 0x000fda0003f0e000 */
[----:B------:R-:W-:-:S04]  /*17b0*/  @!P0 FMUL R6, R6, 0.5 ;  /* 0x3f00000006068820 */ /* 0x000fc80000400000 */
[----:B------:R-:W1:Y:S01]  /*17c0*/  MUFU.EX2 R7, R6 ;  /* 0x0000000600077308 */ /* 0x000e620000000800 */
[----:B------:R-:W-:Y:S01]  /*17d0*/  FADD R13, R13, 1 ;  /* 0x3f8000000d0d7421 */ /* 0x000fe20000000000 */
[----:B------:R-:W-:Y:S01]  /*17e0*/  FADD R20, R20, 1 ;  /* 0x3f80000014147421 */ /* 0x000fe20000000000 */
[----:B-1----:R-:W-:-:S03]  /*17f0*/  @!P0 FMUL R7, R7, R7 ;  /* 0x0000000707078220 */ /* 0x002fc60000400000 */
[----:B------:R-:W-:-:S04]  /*1800*/  FSETP.GT.AND P0, PT, R13, 8.50705917302346158658e+37, PT ;  /* 0x7e8000000d00780b */ /* 0x000fc80003f04000 */
[----:B------:R-:W-:-:S09]  /*1810*/  FSEL R12, R0, 1, P0 ;  /* 0x3f800000000c7808 */ /* 0x000fd20000000000 */
[----:B------:R-:W-:Y:S01]  /*1820*/  @P0 FMUL R13, R13, 0.25 ;  /* 0x3e8000000d0d0820 */ /* 0x000fe20000400000 */
[----:B------:R-:W-:Y:S01]  /*1830*/  FSETP.GT.AND P0, PT, R20, 8.50705917302346158658e+37, PT ;  /* 0x7e8000001400780b */ /* 0x000fe20003f04000 */
[----:B------:R-:W-:-:S03]  /*1840*/  FADD R21, R21, 1 ;  /* 0x3f80000015157421 */ /* 0x000fc60000000000 */
        /* <DEDUP_REMOVED lines=14> */
[C---:B------:R-:W-:Y:S01]  /*1930*/  FSETP.GT.AND P0, PT, R7.reuse, 8.50705917302346158658e+37, PT ;  /* 0x7e8000000700780b */ /* 0x040fe20003f04000 */
[----:B------:R-:W1:Y:S08]  /*1940*/  MUFU.RCP R20, R20 ;  /* 0x0000001400147308 */ /* 0x000e700000001000 */
[----:B------:R-:W2:Y:S04]  /*1950*/  MUFU.RCP R13, R13 ;  /* 0x0000000d000d7308 */ /* 0x000ea80000001000 */
[----:B------:R-:W-:-:S04]  /*1960*/  @P0 FMUL R7, R7, 0.25 ;  /* 0x3e80000007070820 */ /* 0x000fc80000400000 */
[----:B------:R-:W3:Y:S08]  /*1970*/  MUFU.RCP R21, R21 ;  /* 0x0000001500157308 */ /* 0x000ef00000001000 */
[----:B------:R-:W4:Y:S08]  /*1980*/  MUFU.RCP R11, R11 ;  /* 0x0000000b000b7308 */ /* 0x000f300000001000 */
[----:B------:R-:W5:Y:S01]  /*1990*/  MUFU.RCP R7, R7 ;  /* 0x0000000700077308 */ /* 0x000f620000001000 */
[----:B-1----:R-:W-:Y:S01]  /*19a0*/  FMUL R9, R20, R9 ;  /* 0x0000000914097220 */ /* 0x002fe20000400000 */
[----:B------:R-:W-:Y:S01]  /*19b0*/  FSEL R0, R0, 1, P0 ;  /* 0x3f80000000007808 */ /* 0x000fe20000000000 */
[----:B--2---:R-:W-:Y:S01]  /*19c0*/  FMUL R12, R13, R12 ;  /* 0x0000000c0d0c7220 */ /* 0x004fe20000400000 */
[----:B---3--:R-:W-:Y:S01]  /*19d0*/  FMUL R6, R21, R6 ;  /* 0x0000000615067220 */ /* 0x008fe20000400000 */
[----:B------:R-:W-:-:S03]  /*19e0*/  SEL R19, R19, RZ, !P1 ;  /* 0x000000ff13137207 */ /* 0x000fc60004800000 */
[----:B------:R-:W1:Y:S01]  /*19f0*/  MUFU.RCP R22, R22 ;  /* 0x0000001600167308 */ /* 0x000e620000001000 */
[----:B------:R-:W-:Y:S01]  /*1a00*/  FMUL R9, R10, R9 ;  /* 0x000000090a097220 */ /* 0x000fe20000400000 */
[----:B------:R-:W-:Y:S01]  /*1a10*/  FMUL R25, R3, R12 ;  /* 0x0000000c03197220 */ /* 0x000fe20000400000 */
[----:B------:R-:W-:Y:S01]  /*1a20*/  FMUL R10, R27, R6 ;  /* 0x000000061b0a7220 */ /* 0x000fe20000400000 */
[----:B----4-:R-:W-:Y:S01]  /*1a30*/  FMUL R3, R11, R24 ;  /* 0x000000180b037220 */ /* 0x010fe20000400000 */
[----:B------:R-:W-:Y:S01]  /*1a40*/  SEL R18, R18, RZ, !P2 ;  /* 0x000000ff12127207 */ /* 0x000fe20005000000 */
[----:B-----5:R-:W-:Y:S01]  /*1a50*/  FMUL R6, R7, R0 ;  /* 0x0000000007067220 */ /* 0x020fe20000400000 */
[----:B------:R-:W-:Y:S01]  /*1a60*/  HADD2.F32 R0, -RZ, R19.H0_H0 ;  /* 0x20000013ff007230 */ /* 0x000fe20000004100 */
[----:B------:R-:W-:Y:S01]  /*1a70*/  FMUL R7, R8, R3 ;  /* 0x0000000308077220 */ /* 0x000fe20000400000 */
[----:B------:R-:W-:Y:S01]  /*1a80*/  SEL R3, R16, RZ, !P3 ;  /* 0x000000ff10037207 */ /* 0x000fe20005800000 */
[----:B------:R-:W-:Y:S01]  /*1a90*/  FMUL R11, R29, R6 ;  /* 0x000000061d0b7220 */ /* 0x000fe20000400000 */
[----:B------:R-:W-:Y:S01]  /*1aa0*/  SEL R6, R17, RZ, !P4 ;  /* 0x000000ff11067207 */ /* 0x000fe20006000000 */
[----:B------:R-:W-:Y:S01]  /*1ab0*/  FMUL R25, R0, R25 ;  /* 0x0000001900197220 */ /* 0x000fe20000400000 */
[----:B------:R-:W-:Y:S01]  /*1ac0*/  HADD2.F32 R0, -RZ, R18.H0_H0 ;  /* 0x20000012ff007230 */ /* 0x000fe20000004100 */
[----:B------:R-:W-:Y:S01]  /*1ad0*/  SEL R15, R15, RZ, !P5 ;  /* 0x000000ff0f0f7207 */ /* 0x000fe20006800000 */
[----:B------:R-:W-:Y:S01]  /*1ae0*/  HADD2.F32 R3, -RZ, R3.H0_H0 ;  /* 0x20000003ff037230 */ /* 0x000fe20000004100 */
[----:B------:R-:W-:Y:S01]  /*1af0*/  SEL R14, R14, RZ, !P6 ;  /* 0x000000ff0e0e7207 */ /* 0x000fe20007000000 */
[----:B------:R-:W-:Y:S01]  /*1b00*/  HADD2.F32 R6, -RZ, R6.H0_H0 ;  /* 0x20000006ff067230 */ /* 0x000fe20000004100 */
[----:B-1----:R-:W-:Y:S01]  /*1b10*/  FMUL R23, R22, R23 ;  /* 0x0000001716177220 */ /* 0x002fe20000400000 */
[----:B------:R-:W-:Y:S01]  /*1b20*/  FMUL R8, R0, R9 ;  /* 0x0000000900087220 */ /* 0x000fe20000400000 */
[----:B------:R-:W-:Y:S01]  /*1b30*/  HADD2.F32 R0, -RZ, R15.H0_H0 ;  /* 0x2000000fff007230 */ /* 0x000fe20000004100 */
[----:B------:R-:W-:Y:S01]  /*1b40*/  FMUL R3, R3, R10 ;  /* 0x0000000a03037220 */ /* 0x000fe20000400000 */
[----:B------:R-:W-:Y:S01]  /*1b50*/  HADD2.F32 R14, -RZ, R14.H0_H0 ;  /* 0x2000000eff0e7230 */ /* 0x000fe20000004100 */
[----:B------:R-:W-:Y:S01]  /*1b60*/  FMUL R23, R26, R23 ;  /* 0x000000171a177220 */ /* 0x000fe20000400000 */
[----:B------:R-:W-:Y:S01]  /*1b70*/  FMUL R6, R6, R7 ;  /* 0x0000000706067220 */ /* 0x000fe20000400000 */
[----:B------:R-:W-:-:S02]  /*1b80*/  ISETP.GE.AND P0, PT, R39, c[0x0][0x178], PT ;  /* 0x00005e0027007a0c */ /* 0x000fc40003f06270 */
[----:B------:R-:W-:Y:S01]  /*1b90*/  FMUL R0, R0, R23 ;  /* 0x0000001700007220 */ /* 0x000fe20000400000 */
[----:B------:R-:W-:Y:S01]  /*1ba0*/  FMUL R11, R14, R11 ;  /* 0x0000000b0e0b7220 */ /* 0x000fe20000400000 */
[----:B------:R-:W-:Y:S02]  /*1bb0*/  F2FP.PACK_AB R8, R8, R25 ;  /* 0x000000190808723e */ /* 0x000fe400000000ff */
[----:B------:R-:W-:Y:S02]  /*1bc0*/  F2FP.PACK_AB R3, R6, R3 ;  /* 0x000000030603723e */ /* 0x000fe400000000ff */
[----:B0-----:R-:W-:Y:S02]  /*1bd0*/  PRMT R2, R2, 0x7632, R2 ;  /* 0x0000763202027816 */ /* 0x001fe40000000002 */
[----:B------:R-:W-:Y:S02]  /*1be0*/  F2FP.PACK_AB R0, R11, R0 ;  /* 0x000000000b00723e */ /* 0x000fe400000000ff */
[----:B------:R-:W-:-:S02]  /*1bf0*/  PRMT R6, R8, 0x7632, R6 ;  /* 0x0000763208067816 */ /* 0x000fc40000000006 */
[----:B------:R-:W-:Y:S01]  /*1c00*/  PRMT R7, R3, 0x7632, R7 ;  /* 0x0000763203077816 */ /* 0x000fe20000000007 */
[----:B------:R0:W-:Y:S04]  /*1c10*/  @!P0 STG.E.U16 [R4.64+0x2002], R2 ;  /* 0x0020020204008986 */ /* 0x0001e8000c101504 */
[----:B------:R0:W-:Y:S04]  /*1c20*/  @!P1 STG.E.U16 [R4.64+0x2004], R8 ;  /* 0x0020040804009986 */ /* 0x0001e8000c101504 */
[----:B------:R0:W-:Y:S04]  /*1c30*/  @!P2 STG.E.U16 [R4.64+0x2006], R6 ;  /* 0x002006060400a986 */ /* 0x0001e8000c101504 */
[----:B------:R0:W-:Y:S04]  /*1c40*/  @!P3 STG.E.U16 [R4.64+0x2008], R3 ;  /* 0x002008030400b986 */ /* 0x0001e8000c101504 */
[----:B------:R0:W-:Y:S04]  /*1c50*/  @!P4 STG.E.U16 [R4.64+0x200a], R7 ;  /* 0x00200a070400c986 */ /* 0x0001e8000c101504 */
[----:B------:R0:W-:Y:S01]  /*1c60*/  @!P5 STG.E.U16 [R4.64+0x200c], R0 ;  /* 0x00200c000400d986 */ /* 0x0001e2000c101504 */
[----:B------:R-:W-:Y:S05]  /*1c70*/  @P6 EXIT ;  /* 0x000000000000694d */ /* 0x000fea0003800000 */
[----:B0-----:R-:W-:-:S05]  /*1c80*/  PRMT R2, R0, 0x7632, R2 ;  /* 0x0000763200027816 */ /* 0x001fca0000000002 */
[----:B------:R-:W-:Y:S01]  /*1c90*/  STG.E.U16 [R4.64+0x200e], R2 ;  /* 0x00200e0204007986 */ /* 0x000fe2000c101504 */
[----:B------:R-:W-:Y:S05]  /*1ca0*/  EXIT ;  /* 0x000000000000794d */ /* 0x000fea0003800000 */
.L_x_0:
[----:B------:R-:W-:-:S00]  /*1cb0*/  BRA `(.L_x_0) ;  /* 0xfffffff000007947 */ /* 0x000fc0000383ffff */
[----:B------:R-:W-:-:S00]  /*1cc0*/  NOP ;  /* 0x0000000000007918 */ /* 0x000fc00000000000 */
        /* <DEDUP_REMOVED lines=11> */
.L_x_1:
